//
// Generated by NVIDIA NVVM Compiler
//
// Compiler Build ID: CL-36424714
// Cuda compilation tools, release 13.0, V13.0.88
// Based on NVVM 20.0.0
//

.version 9.0
.target sm_100
.address_size 64

	// .globl	_Z18kernel1_swish_fp32PfS_i

.visible .entry _Z18kernel1_swish_fp32PfS_i(
	.param .u64 .ptr .align 1 _Z18kernel1_swish_fp32PfS_i_param_0,
	.param .u64 .ptr .align 1 _Z18kernel1_swish_fp32PfS_i_param_1,
	.param .u32 _Z18kernel1_swish_fp32PfS_i_param_2
)
{
	.reg .pred 	%p<2>;
	.reg .b32 	%r<8>;
	.reg .b32 	%f<15>;
	.reg .b64 	%rd<8>;

	ld.param.u64 	%rd1, [_Z18kernel1_swish_fp32PfS_i_param_0];
	ld.param.u64 	%rd2, [_Z18kernel1_swish_fp32PfS_i_param_1];
	ld.param.u32 	%r2, [_Z18kernel1_swish_fp32PfS_i_param_2];
	mov.u32 	%r3, %tid.x;
	mov.u32 	%r4, %ntid.x;
	mov.u32 	%r5, %ctaid.x;
	mad.lo.s32 	%r1, %r4, %r5, %r3;
	setp.ge.s32 	%p1, %r1, %r2;
	@%p1 bra 	$L__BB0_2;
	cvta.to.global.u64 	%rd3, %rd1;
	cvta.to.global.u64 	%rd4, %rd2;
	mul.wide.s32 	%rd5, %r1, 4;
	add.s64 	%rd6, %rd3, %rd5;
	ld.global.f32 	%f1, [%rd6];
	fma.rn.f32 	%f2, %f1, 0fBBBB989D, 0f3F000000;
	cvt.sat.f32.f32 	%f3, %f2;
	mov.f32 	%f4, 0f4B400001;
	mov.f32 	%f5, 0f437C0000;
	fma.rm.f32 	%f6, %f3, %f5, %f4;
	add.f32 	%f7, %f6, 0fCB40007F;
	neg.f32 	%f8, %f7;
	fma.rn.f32 	%f9, %f1, 0fBFB8AA3B, %f8;
	fma.rn.f32 	%f10, %f1, 0fB2A57060, %f9;
	mov.b32 	%r6, %f6;
	shl.b32 	%r7, %r6, 23;
	mov.b32 	%f11, %r7;
	ex2.approx.ftz.f32 	%f12, %f10;
	fma.rn.f32 	%f13, %f12, %f11, 0f3F800000;
	div.rn.f32 	%f14, %f1, %f13;
	add.s64 	%rd7, %rd4, %rd5;
	st.global.f32 	[%rd7], %f14;
$L__BB0_2:
	ret;

}
	// .globl	_Z19kernel2_swish_4fp32PfS_i
.visible .entry _Z19kernel2_swish_4fp32PfS_i(
	.param .u64 .ptr .align 1 _Z19kernel2_swish_4fp32PfS_i_param_0,
	.param .u64 .ptr .align 1 _Z19kernel2_swish_4fp32PfS_i_param_1,
	.param .u32 _Z19kernel2_swish_4fp32PfS_i_param_2
)
{
	.reg .pred 	%p<2>;
	.reg .b32 	%r<15>;
	.reg .b32 	%f<51>;
	.reg .b64 	%rd<8>;

	ld.param.u64 	%rd1, [_Z19kernel2_swish_4fp32PfS_i_param_0];
	ld.param.u64 	%rd2, [_Z19kernel2_swish_4fp32PfS_i_param_1];
	ld.param.u32 	%r2, [_Z19kernel2_swish_4fp32PfS_i_param_2];
	mov.u32 	%r3, %tid.x;
	mov.u32 	%r4, %ntid.x;
	mov.u32 	%r5, %ctaid.x;
	mad.lo.s32 	%r6, %r4, %r5, %r3;
	shl.b32 	%r1, %r6, 2;
	setp.ge.s32 	%p1, %r1, %r2;
	@%p1 bra 	$L__BB1_2;
	cvta.to.global.u64 	%rd3, %rd1;
	cvta.to.global.u64 	%rd4, %rd2;
	mul.wide.s32 	%rd5, %r1, 4;
	add.s64 	%rd6, %rd3, %rd5;
	ld.global.v4.f32 	{%f1, %f2, %f3, %f4}, [%rd6];
	fma.rn.f32 	%f5, %f1, 0fBBBB989D, 0f3F000000;
	cvt.sat.f32.f32 	%f6, %f5;
	mov.f32 	%f7, 0f4B400001;
	mov.f32 	%f8, 0f437C0000;
	fma.rm.f32 	%f9, %f6, %f8, %f7;
	add.f32 	%f10, %f9, 0fCB40007F;
	neg.f32 	%f11, %f10;
	fma.rn.f32 	%f12, %f1, 0fBFB8AA3B, %f11;
	fma.rn.f32 	%f13, %f1, 0fB2A57060, %f12;
	mov.b32 	%r7, %f9;
	shl.b32 	%r8, %r7, 23;
	mov.b32 	%f14, %r8;
	ex2.approx.ftz.f32 	%f15, %f13;
	fma.rn.f32 	%f16, %f15, %f14, 0f3F800000;
	div.rn.f32 	%f17, %f1, %f16;
	fma.rn.f32 	%f18, %f2, 0fBBBB989D, 0f3F000000;
	cvt.sat.f32.f32 	%f19, %f18;
	fma.rm.f32 	%f20, %f19, %f8, %f7;
	add.f32 	%f21, %f20, 0fCB40007F;
	neg.f32 	%f22, %f21;
	fma.rn.f32 	%f23, %f2, 0fBFB8AA3B, %f22;
	fma.rn.f32 	%f24, %f2, 0fB2A57060, %f23;
	mov.b32 	%r9, %f20;
	shl.b32 	%r10, %r9, 23;
	mov.b32 	%f25, %r10;
	ex2.approx.ftz.f32 	%f26, %f24;
	fma.rn.f32 	%f27, %f26, %f25, 0f3F800000;
	div.rn.f32 	%f28, %f2, %f27;
	fma.rn.f32 	%f29, %f3, 0fBBBB989D, 0f3F000000;
	cvt.sat.f32.f32 	%f30, %f29;
	fma.rm.f32 	%f31, %f30, %f8, %f7;
	add.f32 	%f32, %f31, 0fCB40007F;
	neg.f32 	%f33, %f32;
	fma.rn.f32 	%f34, %f3, 0fBFB8AA3B, %f33;
	fma.rn.f32 	%f35, %f3, 0fB2A57060, %f34;
	mov.b32 	%r11, %f31;
	shl.b32 	%r12, %r11, 23;
	mov.b32 	%f36, %r12;
	ex2.approx.ftz.f32 	%f37, %f35;
	fma.rn.f32 	%f38, %f37, %f36, 0f3F800000;
	div.rn.f32 	%f39, %f3, %f38;
	fma.rn.f32 	%f40, %f4, 0fBBBB989D, 0f3F000000;
	cvt.sat.f32.f32 	%f41, %f40;
	fma.rm.f32 	%f42, %f41, %f8, %f7;
	add.f32 	%f43, %f42, 0fCB40007F;
	neg.f32 	%f44, %f43;
	fma.rn.f32 	%f45, %f4, 0fBFB8AA3B, %f44;
	fma.rn.f32 	%f46, %f4, 0fB2A57060, %f45;
	mov.b32 	%r13, %f42;
	shl.b32 	%r14, %r13, 23;
	mov.b32 	%f47, %r14;
	ex2.approx.ftz.f32 	%f48, %f46;
	fma.rn.f32 	%f49, %f48, %f47, 0f3F800000;
	div.rn.f32 	%f50, %f4, %f49;
	add.s64 	%rd7, %rd4, %rd5;
	st.global.v4.f32 	[%rd7], {%f17, %f28, %f39, %f50};
$L__BB1_2:
	ret;

}
	// .globl	_Z18kernel3_swish_fp16P6__halfS0_i
.visible .entry _Z18kernel3_swish_fp16P6__halfS0_i(
	.param .u64 .ptr .align 1 _Z18kernel3_swish_fp16P6__halfS0_i_param_0,
	.param .u64 .ptr .align 1 _Z18kernel3_swish_fp16P6__halfS0_i_param_1,
	.param .u32 _Z18kernel3_swish_fp16P6__halfS0_i_param_2
)
{
	.reg .pred 	%p<2>;
	.reg .b16 	%rs<3>;
	.reg .b32 	%r<8>;
	.reg .b32 	%f<15>;
	.reg .b64 	%rd<8>;

	ld.param.u64 	%rd1, [_Z18kernel3_swish_fp16P6__halfS0_i_param_0];
	ld.param.u64 	%rd2, [_Z18kernel3_swish_fp16P6__halfS0_i_param_1];
	ld.param.u32 	%r2, [_Z18kernel3_swish_fp16P6__halfS0_i_param_2];
	mov.u32 	%r3, %tid.x;
	mov.u32 	%r4, %ntid.x;
	mov.u32 	%r5, %ctaid.x;
	mad.lo.s32 	%r1, %r4, %r5, %r3;
	setp.ge.s32 	%p1, %r1, %r2;
	@%p1 bra 	$L__BB2_2;
	cvta.to.global.u64 	%rd3, %rd1;
	cvta.to.global.u64 	%rd4, %rd2;
	mul.wide.s32 	%rd5, %r1, 2;
	add.s64 	%rd6, %rd3, %rd5;
	ld.global.u16 	%rs1, [%rd6];
	// begin inline asm
	{  cvt.f32.f16 %f1, %rs1;}

	// end inline asm
	fma.rn.f32 	%f3, %f1, 0fBBBB989D, 0f3F000000;
	cvt.sat.f32.f32 	%f4, %f3;
	mov.f32 	%f5, 0f4B400001;
	mov.f32 	%f6, 0f437C0000;
	fma.rm.f32 	%f7, %f4, %f6, %f5;
	add.f32 	%f8, %f7, 0fCB40007F;
	neg.f32 	%f9, %f8;
	fma.rn.f32 	%f10, %f1, 0fBFB8AA3B, %f9;
	fma.rn.f32 	%f11, %f1, 0fB2A57060, %f10;
	mov.b32 	%r6, %f7;
	shl.b32 	%r7, %r6, 23;
	mov.b32 	%f12, %r7;
	ex2.approx.ftz.f32 	%f13, %f11;
	fma.rn.f32 	%f14, %f13, %f12, 0f3F800000;
	div.rn.f32 	%f2, %f1, %f14;
	// begin inline asm
	{  cvt.rn.f16.f32 %rs2, %f2;}

	// end inline asm
	add.s64 	%rd7, %rd4, %rd5;
	st.global.u16 	[%rd7], %rs2;
$L__BB2_2:
	ret;

}


// ===== COMPILED SASS (sm_100) =====

	.target	sm_100

	.elftype	@"ET_EXEC"


//--------------------- .note.nv.tkinfo           --------------------------
	.section	.note.nv.tkinfo,"",@"SHT_NOTE"
	.sectionflags	@"SHF_NOTE_NV_TKINFO"
	.tkinfo
        /*0018*/ 	.word	0x00000002
        /*0030*/ 	.string	""
        /*0030*/ 	.string	"ptxas"
        /*0030*/ 	.string	"Cuda compilation tools, release 13.0, V13.0.88"
        /*0030*/ 	.string	"Build cuda_13.0.r13.0/compiler.36424714_0"
        /*0030*/ 	.string	"-arch sm_100 -m 64 "



//--------------------- .note.nv.cuinfo           --------------------------
	.section	.note.nv.cuinfo,"",@"SHT_NOTE"
	.sectionflags	@"SHF_NOTE_NV_CUINFO"
        /*0018*/ 	.short	0x0002
        /*001a*/ 	.short	0x0064
        /*001c*/ 	.short	0x0082
	.zero		2


//--------------------- .nv.info                  --------------------------
	.section	.nv.info,"",@"SHT_CUDA_INFO"
	.align	4


	//----- nvinfo : EIATTR_REGCOUNT
	.align		4
        /*0000*/ 	.byte	0x04, 0x2f
        /*0002*/ 	.short	(.L_1 - .L_0)
	.align		4
.L_0:
        /*0004*/ 	.word	index@(_Z18kernel1_swish_fp32PfS_i)
        /*0008*/ 	.word	0x00000010


	//----- nvinfo : EIATTR_FRAME_SIZE
	.align		4
.L_1:
        /*000c*/ 	.byte	0x04, 0x11
        /*000e*/ 	.short	(.L_3 - .L_2)
	.align		4
.L_2:
        /*0010*/ 	.word	index@($__internal_2_$__cuda_sm3x_div_rn_noftz_f32_slowpath)
        /*0014*/ 	.word	0x00000000


	//----- nvinfo : EIATTR_FRAME_SIZE
	.align		4
.L_3:
        /*0018*/ 	.byte	0x04, 0x11
        /*001a*/ 	.short	(.L_5 - .L_4)
	.align		4
.L_4:
        /*001c*/ 	.word	index@(_Z18kernel1_swish_fp32PfS_i)
        /*0020*/ 	.word	0x00000000


	//----- nvinfo : EIATTR_REGCOUNT
	.align		4
.L_5:
        /*0024*/ 	.byte	0x04, 0x2f
        /*0026*/ 	.short	(.L_7 - .L_6)
	.align		4
.L_6:
        /*0028*/ 	.word	index@(_Z19kernel2_swish_4fp32PfS_i)
        /*002c*/ 	.word	0x00000016


	//----- nvinfo : EIATTR_FRAME_SIZE
	.align		4
.L_7:
        /*0030*/ 	.byte	0x04, 0x11
        /*0032*/ 	.short	(.L_9 - .L_8)
	.align		4
.L_8:
        /*0034*/ 	.word	index@($__internal_1_$__cuda_sm3x_div_rn_noftz_f32_slowpath)
        /*0038*/ 	.word	0x00000000


	//----- nvinfo : EIATTR_FRAME_SIZE
	.align		4
.L_9:
        /*003c*/ 	.byte	0x04, 0x11
        /*003e*/ 	.short	(.L_11 - .L_10)
	.align		4
.L_10:
        /*0040*/ 	.word	index@(_Z19kernel2_swish_4fp32PfS_i)
        /*0044*/ 	.word	0x00000000


	//----- nvinfo : EIATTR_REGCOUNT
	.align		4
.L_11:
        /*0048*/ 	.byte	0x04, 0x2f
        /*004a*/ 	.short	(.L_13 - .L_12)
	.align		4
.L_12:
        /*004c*/ 	.word	index@(_Z18kernel3_swish_fp16P6__halfS0_i)
        /*0050*/ 	.word	0x00000010


	//----- nvinfo : EIATTR_FRAME_SIZE
	.align		4
.L_13:
        /*0054*/ 	.byte	0x04, 0x11
        /*0056*/ 	.short	(.L_15 - .L_14)
	.align		4
.L_14:
        /*0058*/ 	.word	index@($__internal_0_$__cuda_sm3x_div_rn_noftz_f32_slowpath)
        /*005c*/ 	.word	0x00000000


	//----- nvinfo : EIATTR_FRAME_SIZE
	.align		4
.L_15:
        /*0060*/ 	.byte	0x04, 0x11
        /*0062*/ 	.short	(.L_17 - .L_16)
	.align		4
.L_16:
        /*0064*/ 	.word	index@(_Z18kernel3_swish_fp16P6__halfS0_i)
        /*0068*/ 	.word	0x00000000


	//----- nvinfo : EIATTR_MIN_STACK_SIZE
	.align		4
.L_17:
        /*006c*/ 	.byte	0x04, 0x12
        /*006e*/ 	.short	(.L_19 - .L_18)
	.align		4
.L_18:
        /*0070*/ 	.word	index@(_Z18kernel3_swish_fp16P6__halfS0_i)
        /*0074*/ 	.word	0x00000000


	//----- nvinfo : EIATTR_MIN_STACK_SIZE
	.align		4
.L_19:
        /*0078*/ 	.byte	0x04, 0x12
        /*007a*/ 	.short	(.L_21 - .L_20)
	.align		4
.L_20:
        /*007c*/ 	.word	index@(_Z19kernel2_swish_4fp32PfS_i)
        /*0080*/ 	.word	0x00000000


	//----- nvinfo : EIATTR_MIN_STACK_SIZE
	.align		4
.L_21:
        /*0084*/ 	.byte	0x04, 0x12
        /*0086*/ 	.short	(.L_23 - .L_22)
	.align		4
.L_22:
        /*0088*/ 	.word	index@(_Z18kernel1_swish_fp32PfS_i)
        /*008c*/ 	.word	0x00000000
.L_23:


//--------------------- .nv.compat                --------------------------
	.section	.nv.compat,"",@"SHT_CUDA_COMPAT_INFO"
	.align	4
        /*0000*/ 	.byte	0x02, 0x09, 0x00, 0x00, 0x02, 0x02, 0x01, 0x00, 0x02, 0x05, 0x05, 0x00, 0x03, 0x07, 0x01, 0x01
        /*0010*/ 	.byte	0x02, 0x03, 0x00, 0x00, 0x02, 0x06, 0x01, 0x00, 0x04, 0x0b, 0x08, 0x00, 0x01, 0x00, 0x00, 0x00
        /*0020*/ 	.byte	0x00, 0x00, 0x00, 0x00


//--------------------- .nv.info._Z18kernel3_swish_fp16P6__halfS0_i --------------------------
	.section	.nv.info._Z18kernel3_swish_fp16P6__halfS0_i,"",@"SHT_CUDA_INFO"
	.sectionflags	@""
	.align	4


	//----- nvinfo : EIATTR_CUDA_API_VERSION
	.align		4
        /*0000*/ 	.byte	0x04, 0x37
        /*0002*/ 	.short	(.L_25 - .L_24)
.L_24:
        /*0004*/ 	.word	0x00000082


	//----- nvinfo : EIATTR_KPARAM_INFO
	.align		4
.L_25:
        /*0008*/ 	.byte	0x04, 0x17
        /*000a*/ 	.short	(.L_27 - .L_26)
.L_26:
        /*000c*/ 	.word	0x00000000
        /*0010*/ 	.short	0x0002
        /*0012*/ 	.short	0x0010
        /*0014*/ 	.byte	0x00, 0xf0, 0x11, 0x00


	//----- nvinfo : EIATTR_KPARAM_INFO
	.align		4
.L_27:
        /*0018*/ 	.byte	0x04, 0x17
        /*001a*/ 	.short	(.L_29 - .L_28)
.L_28:
        /*001c*/ 	.word	0x00000000
        /*0020*/ 	.short	0x0001
        /*0022*/ 	.short	0x0008
        /*0024*/ 	.byte	0x00, 0xf5, 0x21, 0x00


	//----- nvinfo : EIATTR_KPARAM_INFO
	.align		4
.L_29:
        /*0028*/ 	.byte	0x04, 0x17
        /*002a*/ 	.short	(.L_31 - .L_30)
.L_30:
        /*002c*/ 	.word	0x00000000
        /*0030*/ 	.short	0x0000
        /*0032*/ 	.short	0x0000
        /*0034*/ 	.byte	0x00, 0xf5, 0x21, 0x00


	//----- nvinfo : EIATTR_SPARSE_MMA_MASK
	.align		4
.L_31:
        /*0038*/ 	.byte	0x03, 0x50
        /*003a*/ 	.short	0x0000


	//----- nvinfo : EIATTR_MAXREG_COUNT
	.align		4
        /*003c*/ 	.byte	0x03, 0x1b
        /*003e*/ 	.short	0x00ff


	//----- nvinfo : EIATTR_MERCURY_ISA_VERSION
	.align		4
        /*0040*/ 	.byte	0x03, 0x5f
        /*0042*/ 	.short	0x0101


	//----- nvinfo : EIATTR_VRC_CTA_INIT_COUNT
	.align		4
        /*0044*/ 	.byte	0x02, 0x4a
	.zero		1
	.zero		1


	//----- nvinfo : EIATTR_EXIT_INSTR_OFFSETS
	.align		4
        /*0048*/ 	.byte	0x04, 0x1c
        /*004a*/ 	.short	(.L_33 - .L_32)


	//   ....[0]....
.L_32:
        /*004c*/ 	.word	0x00000070


	//   ....[1]....
        /*0050*/ 	.word	0x00000280


	//----- nvinfo : EIATTR_CRS_STACK_SIZE
	.align		4
.L_33:
        /*0054*/ 	.byte	0x04, 0x1e
        /*0056*/ 	.short	(.L_35 - .L_34)
.L_34:
        /*0058*/ 	.word	0x00000000


	//----- nvinfo : EIATTR_CBANK_PARAM_SIZE
	.align		4
.L_35:
        /*005c*/ 	.byte	0x03, 0x19
        /*005e*/ 	.short	0x0014


	//----- nvinfo : EIATTR_PARAM_CBANK
	.align		4
        /*0060*/ 	.byte	0x04, 0x0a
        /*0062*/ 	.short	(.L_37 - .L_36)
	.align		4
.L_36:
        /*0064*/ 	.word	index@(.nv.constant0._Z18kernel3_swish_fp16P6__halfS0_i)
        /*0068*/ 	.short	0x0380
        /*006a*/ 	.short	0x0014


	//----- nvinfo : EIATTR_SW_WAR
	.align		4
.L_37:
        /*006c*/ 	.byte	0x04, 0x36
        /*006e*/ 	.short	(.L_39 - .L_38)
.L_38:
        /*0070*/ 	.word	0x00000008
.L_39:


//--------------------- .nv.info._Z19kernel2_swish_4fp32PfS_i --------------------------
	.section	.nv.info._Z19kernel2_swish_4fp32PfS_i,"",@"SHT_CUDA_INFO"
	.sectionflags	@""
	.align	4


	//----- nvinfo : EIATTR_CUDA_API_VERSION
	.align		4
        /*0000*/ 	.byte	0x04, 0x37
        /*0002*/ 	.short	(.L_41 - .L_40)
.L_40:
        /*0004*/ 	.word	0x00000082


	//----- nvinfo : EIATTR_KPARAM_INFO
	.align		4
.L_41:
        /*0008*/ 	.byte	0x04, 0x17
        /*000a*/ 	.short	(.L_43 - .L_42)
.L_42:
        /*000c*/ 	.word	0x00000000
        /*0010*/ 	.short	0x0002
        /*0012*/ 	.short	0x0010
        /*0014*/ 	.byte	0x00, 0xf0, 0x11, 0x00


	//----- nvinfo : EIATTR_KPARAM_INFO
	.align		4
.L_43:
        /*0018*/ 	.byte	0x04, 0x17
        /*001a*/ 	.short	(.L_45 - .L_44)
.L_44:
        /*001c*/ 	.word	0x00000000
        /*0020*/ 	.short	0x0001
        /*0022*/ 	.short	0x0008
        /*0024*/ 	.byte	0x00, 0xf5, 0x21, 0x00


	//----- nvinfo : EIATTR_KPARAM_INFO
	.align		4
.L_45:
        /*0028*/ 	.byte	0x04, 0x17
        /*002a*/ 	.short	(.L_47 - .L_46)
.L_46:
        /*002c*/ 	.word	0x00000000
        /*0030*/ 	.short	0x0000
        /*0032*/ 	.short	0x0000
        /*0034*/ 	.byte	0x00, 0xf5, 0x21, 0x00


	//----- nvinfo : EIATTR_SPARSE_MMA_MASK
	.align		4
.L_47:
        /*0038*/ 	.byte	0x03, 0x50
        /*003a*/ 	.short	0x0000


	//----- nvinfo : EIATTR_MAXREG_COUNT
	.align		4
        /*003c*/ 	.byte	0x03, 0x1b
        /*003e*/ 	.short	0x00ff


	//----- nvinfo : EIATTR_MERCURY_ISA_VERSION
	.align		4
        /*0040*/ 	.byte	0x03, 0x5f
        /*0042*/ 	.short	0x0101


	//----- nvinfo : EIATTR_VRC_CTA_INIT_COUNT
	.align		4
        /*0044*/ 	.byte	0x02, 0x4a
	.zero		1
	.zero		1


	//----- nvinfo : EIATTR_EXIT_INSTR_OFFSETS
	.align		4
        /*0048*/ 	.byte	0x04, 0x1c
        /*004a*/ 	.short	(.L_49 - .L_48)


	//   ....[0]....
.L_48:
        /*004c*/ 	.word	0x00000080


	//   ....[1]....
        /*0050*/ 	.word	0x000006f0


	//----- nvinfo : EIATTR_CRS_STACK_SIZE
	.align		4
.L_49:
        /*0054*/ 	.byte	0x04, 0x1e
        /*0056*/ 	.short	(.L_51 - .L_50)
.L_50:
        /*0058*/ 	.word	0x00000000


	//----- nvinfo : EIATTR_CBANK_PARAM_SIZE
	.align		4
.L_51:
        /*005c*/ 	.byte	0x03, 0x19
        /*005e*/ 	.short	0x0014


	//----- nvinfo : EIATTR_PARAM_CBANK
	.align		4
        /*0060*/ 	.byte	0x04, 0x0a
        /*0062*/ 	.short	(.L_53 - .L_52)
	.align		4
.L_52:
        /*0064*/ 	.word	index@(.nv.constant0._Z19kernel2_swish_4fp32PfS_i)
        /*0068*/ 	.short	0x0380
        /*006a*/ 	.short	0x0014


	//----- nvinfo : EIATTR_SW_WAR
	.align		4
.L_53:
        /*006c*/ 	.byte	0x04, 0x36
        /*006e*/ 	.short	(.L_55 - .L_54)
.L_54:
        /*0070*/ 	.word	0x00000008
.L_55:


//--------------------- .nv.info._Z18kernel1_swish_fp32PfS_i --------------------------
	.section	.nv.info._Z18kernel1_swish_fp32PfS_i,"",@"SHT_CUDA_INFO"
	.sectionflags	@""
	.align	4


	//----- nvinfo : EIATTR_CUDA_API_VERSION
	.align		4
        /*0000*/ 	.byte	0x04, 0x37
        /*0002*/ 	.short	(.L_57 - .L_56)
.L_56:
        /*0004*/ 	.word	0x00000082


	//----- nvinfo : EIATTR_KPARAM_INFO
	.align		4
.L_57:
        /*0008*/ 	.byte	0x04, 0x17
        /*000a*/ 	.short	(.L_59 - .L_58)
.L_58:
        /*000c*/ 	.word	0x00000000
        /*0010*/ 	.short	0x0002
        /*0012*/ 	.short	0x0010
        /*0014*/ 	.byte	0x00, 0xf0, 0x11, 0x00


	//----- nvinfo : EIATTR_KPARAM_INFO
	.align		4
.L_59:
        /*0018*/ 	.byte	0x04, 0x17
        /*001a*/ 	.short	(.L_61 - .L_60)
.L_60:
        /*001c*/ 	.word	0x00000000
        /*0020*/ 	.short	0x0001
        /*0022*/ 	.short	0x0008
        /*0024*/ 	.byte	0x00, 0xf5, 0x21, 0x00


	//----- nvinfo : EIATTR_KPARAM_INFO
	.align		4
.L_61:
        /*0028*/ 	.byte	0x04, 0x17
        /*002a*/ 	.short	(.L_63 - .L_62)
.L_62:
        /*002c*/ 	.word	0x00000000
        /*0030*/ 	.short	0x0000
        /*0032*/ 	.short	0x0000
        /*0034*/ 	.byte	0x00, 0xf5, 0x21, 0x00


	//----- nvinfo : EIATTR_SPARSE_MMA_MASK
	.align		4
.L_63:
        /*0038*/ 	.byte	0x03, 0x50
        /*003a*/ 	.short	0x0000


	//----- nvinfo : EIATTR_MAXREG_COUNT
	.align		4
        /*003c*/ 	.byte	0x03, 0x1b
        /*003e*/ 	.short	0x00ff


	//----- nvinfo : EIATTR_MERCURY_ISA_VERSION
	.align		4
        /*0040*/ 	.byte	0x03, 0x5f
        /*0042*/ 	.short	0x0101


	//----- nvinfo : EIATTR_VRC_CTA_INIT_COUNT
	.align		4
        /*0044*/ 	.byte	0x02, 0x4a
	.zero		1
	.zero		1


	//----- nvinfo : EIATTR_EXIT_INSTR_OFFSETS
	.align		4
        /*0048*/ 	.byte	0x04, 0x1c
        /*004a*/ 	.short	(.L_65 - .L_64)


	//   ....[0]....
.L_64:
        /*004c*/ 	.word	0x00000070


	//   ....[1]....
        /*0050*/ 	.word	0x00000260


	//----- nvinfo : EIATTR_CRS_STACK_SIZE
	.align		4
.L_65:
        /*0054*/ 	.byte	0x04, 0x1e
        /*0056*/ 	.short	(.L_67 - .L_66)
.L_66:
        /*0058*/ 	.word	0x00000000


	//----- nvinfo : EIATTR_CBANK_PARAM_SIZE
	.align		4
.L_67:
        /*005c*/ 	.byte	0x03, 0x19
        /*005e*/ 	.short	0x0014


	//----- nvinfo : EIATTR_PARAM_CBANK
	.align		4
        /*0060*/ 	.byte	0x04, 0x0a
        /*0062*/ 	.short	(.L_69 - .L_68)
	.align		4
.L_68:
        /*0064*/ 	.word	index@(.nv.constant0._Z18kernel1_swish_fp32PfS_i)
        /*0068*/ 	.short	0x0380
        /*006a*/ 	.short	0x0014


	//----- nvinfo : EIATTR_SW_WAR
	.align		4
.L_69:
        /*006c*/ 	.byte	0x04, 0x36
        /*006e*/ 	.short	(.L_71 - .L_70)
.L_70:
        /*0070*/ 	.word	0x00000008
.L_71:


//--------------------- .nv.callgraph             --------------------------
	.section	.nv.callgraph,"",@"SHT_CUDA_CALLGRAPH"
	.align	4
	.sectionentsize	8
	.align		4
        /*0000*/ 	.word	0x00000000
	.align		4
        /*0004*/ 	.word	0xffffffff
	.align		4
        /*0008*/ 	.word	0x00000000
	.align		4
        /*000c*/ 	.word	0xfffffffe
	.align		4
        /*0010*/ 	.word	0x00000000
	.align		4
        /*0014*/ 	.word	0xfffffffd
	.align		4
        /*0018*/ 	.word	0x00000000
	.align		4
        /*001c*/ 	.word	0xfffffffc


//--------------------- .text._Z18kernel3_swish_fp16P6__halfS0_i --------------------------
	.section	.text._Z18kernel3_swish_fp16P6__halfS0_i,"ax",@progbits
	.align	128
        .global         _Z18kernel3_swish_fp16P6__halfS0_i
        .type           _Z18kernel3_swish_fp16P6__halfS0_i,@function
        .size           _Z18kernel3_swish_fp16P6__halfS0_i,(.L_x_48 - _Z18kernel3_swish_fp16P6__halfS0_i)
        .other          _Z18kernel3_swish_fp16P6__halfS0_i,@"STO_CUDA_ENTRY STV_DEFAULT"
_Z18kernel3_swish_fp16P6__halfS0_i:
.text._Z18kernel3_swish_fp16P6__halfS0_i:
[----:B------:R-:W-:Y:S01]  /*0000*/  LDC R1, c[0x0][0x37c] ;  /* 0x0000df00ff017b82 */ /* 0x000fe20000000800 */
[----:B------:R-:W0:Y:S01]  /*0010*/  S2R R2, SR_TID.X ;  /* 0x0000000000027919 */ /* 0x000e220000002100 */
[----:B------:R-:W0:Y:S01]  /*0020*/  LDCU UR4, c[0x0][0x360] ;  /* 0x00006c00ff0477ac */ /* 0x000e220008000800 */
[----:B------:R-:W0:Y:S01]  /*0030*/  S2R R3, SR_CTAID.X ;  /* 0x0000000000037919 */ /* 0x000e220000002500 */
[----:B------:R-:W1:Y:S01]  /*0040*/  LDCU UR5, c[0x0][0x390] ;  /* 0x00007200ff0577ac */ /* 0x000e620008000800 */
[----:B0-----:R-:W-:-:S05]  /*0050*/  IMAD R2, R3, UR4, R2 ;  /* 0x0000000403027c24 */ /* 0x001fca000f8e0202 */
[----:B-1----:R-:W-:-:S13]  /*0060*/  ISETP.GE.AND P0, PT, R2, UR5, PT ;  /* 0x0000000502007c0c */ /* 0x002fda000bf06270 */
[----:B------:R-:W-:Y:S05]  /*0070*/  @P0 EXIT ;  /* 0x000000000000094d */ /* 0x000fea0003800000 */
[----:B------:R-:W0:Y:S01]  /*0080*/  LDC.64 R4, c[0x0][0x380] ;  /* 0x0000e000ff047b82 */ /* 0x000e220000000a00 */
[----:B------:R-:W1:Y:S01]  /*0090*/  LDCU.64 UR4, c[0x0][0x358] ;  /* 0x00006b00ff0477ac */ /* 0x000e620008000a00 */
[----:B0-----:R-:W-:-:S05]  /*00a0*/  IMAD.WIDE R4, R2, 0x2, R4 ;  /* 0x0000000202047825 */ /* 0x001fca00078e0204 */
[----:B-1----:R-:W2:Y:S01]  /*00b0*/  LDG.E.U16 R0, desc[UR4][R4.64] ;  /* 0x0000000404007981 */ /* 0x002ea2000c1e1500 */
[----:B------:R-:W-:Y:S01]  /*00c0*/  IMAD.MOV.U32 R3, RZ, RZ, 0x3bbb989d ;  /* 0x3bbb989dff037424 */ /* 0x000fe200078e00ff */
[----:B------:R-:W-:Y:S01]  /*00d0*/  BSSY.RECONVERGENT B0, `(.L_x_0) ;  /* 0x0000016000007945 */ /* 0x000fe20003800200 */
[----:B------:R-:W-:Y:S02]  /*00e0*/  IMAD.MOV.U32 R6, RZ, RZ, 0x437c0000 ;  /* 0x437c0000ff067424 */ /* 0x000fe400078e00ff */
[----:B--2---:R-:W-:-:S05]  /*00f0*/  HADD2.F32 R0, -RZ, R0.H0_H0 ;  /* 0x20000000ff007230 */ /* 0x004fca0000004100 */
[----:B------:R-:W-:-:S04]  /*0100*/  FFMA.SAT R3, R0, -R3, 0.5 ;  /* 0x3f00000000037423 */ /* 0x000fc80000002803 */
[----:B------:R-:W-:-:S04]  /*0110*/  FFMA.RM R3, R3, R6, 12582913 ;  /* 0x4b40000103037423 */ /* 0x000fc80000004006 */
[C---:B------:R-:W-:Y:S01]  /*0120*/  FADD R7, R3.reuse, -12583039 ;  /* 0xcb40007f03077421 */ /* 0x040fe20000000000 */
[----:B------:R-:W-:-:S03]  /*0130*/  IMAD.SHL.U32 R3, R3, 0x800000, RZ ;  /* 0x0080000003037824 */ /* 0x000fc600078e00ff */
[----:B------:R-:W-:-:S04]  /*0140*/  FFMA R7, R0, -1.4426950216293334961, -R7 ;  /* 0xbfb8aa3b00077823 */ /* 0x000fc80000000807 */
[----:B------:R-:W-:-:S04]  /*0150*/  FFMA R7, R0, -1.925963033500011079e-08, R7 ;  /* 0xb2a5706000077823 */ /* 0x000fc80000000007 */
[----:B------:R-:W0:Y:S02]  /*0160*/  MUFU.EX2 R6, R7 ;  /* 0x0000000700067308 */ /* 0x000e240000000800 */
[----:B0-----:R-:W-:-:S06]  /*0170*/  FFMA R3, R3, R6, 1 ;  /* 0x3f80000003037423 */ /* 0x001fcc0000000006 */
[----:B------:R-:W0:Y:S08]  /*0180*/  MUFU.RCP R4, R3 ;  /* 0x0000000300047308 */ /* 0x000e300000001000 */
[----:B------:R-:W1:Y:S01]  /*0190*/  FCHK P0, R0, R3 ;  /* 0x0000000300007302 */ /* 0x000e620000000000 */
[----:B0-----:R-:W-:-:S04]  /*01a0*/  FFMA R5, -R3, R4, 1 ;  /* 0x3f80000003057423 */ /* 0x001fc80000000104 */
[----:B------:R-:W-:-:S04]  /*01b0*/  FFMA R5, R4, R5, R4 ;  /* 0x0000000504057223 */ /* 0x000fc80000000004 */
[----:B------:R-:W-:-:S04]  /*01c0*/  FFMA R4, R0, R5, RZ ;  /* 0x0000000500047223 */ /* 0x000fc800000000ff */
[----:B------:R-:W-:-:S04]  /*01d0*/  FFMA R6, -R3, R4, R0 ;  /* 0x0000000403067223 */ /* 0x000fc80000000100 */
[----:B------:R-:W-:Y:S01]  /*01e0*/  FFMA R6, R5, R6, R4 ;  /* 0x0000000605067223 */ /* 0x000fe20000000004 */
[----:B-1----:R-:W-:Y:S06]  /*01f0*/  @!P0 BRA `(.L_x_1) ;  /* 0x00000000000c8947 */ /* 0x002fec0003800000 */
[----:B------:R-:W-:-:S07]  /*0200*/  MOV R4, 0x220 ;  /* 0x0000022000047802 */ /* 0x000fce0000000f00 */
[----:B------:R-:W-:Y:S05]  /*0210*/  CALL.REL.NOINC `($__internal_0_$__cuda_sm3x_div_rn_noftz_f32_slowpath) ;  /* 0x00000000001c7944 */ /* 0x000fea0003c00000 */
[----:B------:R-:W-:-:S07]  /*0220*/  IMAD.MOV.U32 R6, RZ, RZ, R0 ;  /* 0x000000ffff067224 */ /* 0x000fce00078e0000 */
.L_x_1:
[----:B------:R-:W-:Y:S05]  /*0230*/  BSYNC.RECONVERGENT B0 ;  /* 0x0000000000007941 */ /* 0x000fea0003800200 */
.L_x_0:
[----:B------:R-:W0:Y:S01]  /*0240*/  LDC.64 R4, c[0x0][0x388] ;  /* 0x0000e200ff047b82 */ /* 0x000e220000000a00 */
[----:B------:R-:W-:Y:S01]  /*0250*/  F2FP.F16.F32.PACK_AB R6, RZ, R6 ;  /* 0x00000006ff06723e */ /* 0x000fe200000000ff */
[----:B0-----:R-:W-:-:S05]  /*0260*/  IMAD.WIDE R2, R2, 0x2, R4 ;  /* 0x0000000202027825 */ /* 0x001fca00078e0204 */
[----:B------:R-:W-:Y:S01]  /*0270*/  STG.E.U16 desc[UR4][R2.64], R6 ;  /* 0x0000000602007986 */ /* 0x000fe2000c101504 */
[----:B------:R-:W-:Y:S05]  /*0280*/  EXIT ;  /* 0x000000000000794d */ /* 0x000fea0003800000 */
        .weak           $__internal_0_$__cuda_sm3x_div_rn_noftz_f32_slowpath
        .type           $__internal_0_$__cuda_sm3x_div_rn_noftz_f32_slowpath,@function
        .size           $__internal_0_$__cuda_sm3x_div_rn_noftz_f32_slowpath,(.L_x_48 - $__internal_0_$__cuda_sm3x_div_rn_noftz_f32_slowpath)
$__internal_0_$__cuda_sm3x_div_rn_noftz_f32_slowpath:
[--C-:B------:R-:W-:Y:S01]  /*0290*/  SHF.R.U32.HI R6, RZ, 0x17, R3.reuse ;  /* 0x00000017ff067819 */ /* 0x100fe20000011603 */
[----:B------:R-:W-:Y:S01]  /*02a0*/  BSSY.RECONVERGENT B1, `(.L_x_2) ;  /* 0x0000064000017945 */ /* 0x000fe20003800200 */
[--C-:B------:R-:W-:Y:S01]  /*02b0*/  SHF.R.U32.HI R5, RZ, 0x17, R0.reuse ;  /* 0x00000017ff057819 */ /* 0x100fe20000011600 */
[----:B------:R-:W-:Y:S01]  /*02c0*/  IMAD.MOV.U32 R7, RZ, RZ, R0 ;  /* 0x000000ffff077224 */ /* 0x000fe200078e0000 */
[----:B------:R-:W-:Y:S01]  /*02d0*/  LOP3.LUT R6, R6, 0xff, RZ, 0xc0, !PT ;  /* 0x000000ff06067812 */ /* 0x000fe200078ec0ff */
[----:B------:R-:W-:Y:S01]  /*02e0*/  IMAD.MOV.U32 R8, RZ, RZ, R3 ;  /* 0x000000ffff087224 */ /* 0x000fe200078e0003 */
[----:B------:R-:W-:-:S03]  /*02f0*/  LOP3.LUT R5, R5, 0xff, RZ, 0xc0, !PT ;  /* 0x000000ff05057812 */ /* 0x000fc600078ec0ff */
[----:B------:R-:W-:Y:S02]  /*0300*/  VIADD R11, R6, 0xffffffff ;  /* 0xffffffff060b7836 */ /* 0x000fe40000000000 */
[----:B------:R-:W-:-:S03]  /*0310*/  VIADD R10, R5, 0xffffffff ;  /* 0xffffffff050a7836 */ /* 0x000fc60000000000 */
[----:B------:R-:W-:-:S04]  /*0320*/  ISETP.GT.U32.AND P0, PT, R11, 0xfd, PT ;  /* 0x000000fd0b00780c */ /* 0x000fc80003f04070 */
[----:B------:R-:W-:-:S13]  /*0330*/  ISETP.GT.U32.OR P0, PT, R10, 0xfd, P0 ;  /* 0x000000fd0a00780c */ /* 0x000fda0000704470 */
[----:B------:R-:W-:Y:S01]  /*0340*/  @!P0 IMAD.MOV.U32 R9, RZ, RZ, RZ ;  /* 0x000000ffff098224 */ /* 0x000fe200078e00ff */
[----:B------:R-:W-:Y:S06]  /*0350*/  @!P0 BRA `(.L_x_3) ;  /* 0x00000000005c8947 */ /* 0x000fec0003800000 */
[----:B------:R-:W-:Y:S02]  /*0360*/  FSETP.GTU.FTZ.AND P0, PT, |R0|, +INF , PT ;  /* 0x7f8000000000780b */ /* 0x000fe40003f1c200 */
[----:B------:R-:W-:-:S04]  /*0370*/  FSETP.GTU.FTZ.AND P1, PT, |R3|, +INF , PT ;  /* 0x7f8000000300780b */ /* 0x000fc80003f3c200 */
[----:B------:R-:W-:-:S13]  /*0380*/  PLOP3.LUT P0, PT, P0, P1, PT, 0xf8, 0x8f ;  /* 0x00000000008f781c */ /* 0x000fda0000703f70 */
[----:B------:R-:W-:Y:S05]  /*0390*/  @P0 BRA `(.L_x_4) ;  /* 0x00000004004c0947 */ /* 0x000fea0003800000 */
[----:B------:R-:W-:-:S13]  /*03a0*/  LOP3.LUT P0, RZ, R8, 0x7fffffff, R7, 0xc8, !PT ;  /* 0x7fffffff08ff7812 */ /* 0x000fda000780c807 */
[----:B------:R-:W-:Y:S05]  /*03b0*/  @!P0 BRA `(.L_x_5) ;  /* 0x00000004003c8947 */ /* 0x000fea0003800000 */
[C---:B------:R-:W-:Y:S02]  /*03c0*/  FSETP.NEU.FTZ.AND P2, PT, |R0|.reuse, +INF , PT ;  /* 0x7f8000000000780b */ /* 0x040fe40003f5d200 */
[----:B------:R-:W-:Y:S02]  /*03d0*/  FSETP.NEU.FTZ.AND P1, PT, |R3|, +INF , PT ;  /* 0x7f8000000300780b */ /* 0x000fe40003f3d200 */
[----:B------:R-:W-:-:S11]  /*03e0*/  FSETP.NEU.FTZ.AND P0, PT, |R0|, +INF , PT ;  /* 0x7f8000000000780b */ /* 0x000fd60003f1d200 */
[----:B------:R-:W-:Y:S05]  /*03f0*/  @!P1 BRA !P2, `(.L_x_5) ;  /* 0x00000004002c9947 */ /* 0x000fea0005000000 */
[----:B------:R-:W-:-:S04]  /*0400*/  LOP3.LUT P2, RZ, R7, 0x7fffffff, RZ, 0xc0, !PT ;  /* 0x7fffffff07ff7812 */ /* 0x000fc8000784c0ff */
[----:B------:R-:W-:-:S13]  /*0410*/  PLOP3.LUT P1, PT, P1, P2, PT, 0x2f, 0xf2 ;  /* 0x0000000000f2781c */ /* 0x000fda0000f24577 */
[----:B------:R-:W-:Y:S05]  /*0420*/  @P1 BRA `(.L_x_6) ;  /* 0x0000000400181947 */ /* 0x000fea0003800000 */
[----:B------:R-:W-:-:S04]  /*0430*/  LOP3.LUT P1, RZ, R8, 0x7fffffff, RZ, 0xc0, !PT ;  /* 0x7fffffff08ff7812 */ /* 0x000fc8000782c0ff */
[----:B------:R-:W-:-:S13]  /*0440*/  PLOP3.LUT P0, PT, P0, P1, PT, 0x2f, 0xf2 ;  /* 0x0000000000f2781c */ /* 0x000fda0000702577 */
[----:B------:R-:W-:Y:S05]  /*0450*/  @P0 BRA `(.L_x_7) ;  /* 0x0000000400000947 */ /* 0x000fea0003800000 */
[----:B------:R-:W-:Y:S02]  /*0460*/  ISETP.GE.AND P0, PT, R10, RZ, PT ;  /* 0x000000ff0a00720c */ /* 0x000fe40003f06270 */
[----:B------:R-:W-:-:S11]  /*0470*/  ISETP.GE.AND P1, PT, R11, RZ, PT ;  /* 0x000000ff0b00720c */ /* 0x000fd60003f26270 */
[----:B------:R-:W-:Y:S02]  /*0480*/  @P0 IMAD.MOV.U32 R9, RZ, RZ, RZ ;  /* 0x000000ffff090224 */ /* 0x000fe400078e00ff */
[----:B------:R-:W-:Y:S01]  /*0490*/  @!P0 FFMA R7, R0, 1.84467440737095516160e+19, RZ ;  /* 0x5f80000000078823 */ /* 0x000fe200000000ff */
[----:B------:R-:W-:Y:S02]  /*04a0*/  @!P0 IMAD.MOV.U32 R9, RZ, RZ, -0x40 ;  /* 0xffffffc0ff098424 */ /* 0x000fe400078e00ff */
[----:B------:R-:W-:-:S03]  /*04b0*/  @!P1 FFMA R8, R3, 1.84467440737095516160e+19, RZ ;  /* 0x5f80000003089823 */ /* 0x000fc600000000ff */
[----:B------:R-:W-:-:S07]  /*04c0*/  @!P1 IADD3 R9, PT, PT, R9, 0x40, RZ ;  /* 0x0000004009099810 */ /* 0x000fce0007ffe0ff */
.L_x_3:
[----:B------:R-:W-:Y:S01]  /*04d0*/  LEA R3, R6, 0xc0800000, 0x17 ;  /* 0xc080000006037811 */ /* 0x000fe200078eb8ff */
[----:B------:R-:W-:Y:S01]  /*04e0*/  VIADD R5, R5, 0xffffff81 ;  /* 0xffffff8105057836 */ /* 0x000fe20000000000 */
[----:B------:R-:W-:Y:S03]  /*04f0*/  BSSY.RECONVERGENT B2, `(.L_x_8) ;  /* 0x0000035000027945 */ /* 0x000fe60003800200 */
[----:B------:R-:W-:Y:S01]  /*0500*/  IMAD.IADD R3, R8, 0x1, -R3 ;  /* 0x0000000108037824 */ /* 0x000fe200078e0a03 */
[C---:B------:R-:W-:Y:S01]  /*0510*/  IADD3 R6, PT, PT, R5.reuse, 0x7f, -R6 ;  /* 0x0000007f05067810 */ /* 0x040fe20007ffe806 */
[----:B------:R-:W-:Y:S02]  /*0520*/  IMAD R0, R5, -0x800000, R7 ;  /* 0xff80000005007824 */ /* 0x000fe400078e0207 */
[----:B------:R-:W0:Y:S01]  /*0530*/  MUFU.RCP R8, R3 ;  /* 0x0000000300087308 */ /* 0x000e220000001000 */
[----:B------:R-:W-:Y:S01]  /*0540*/  FADD.FTZ R11, -R3, -RZ ;  /* 0x800000ff030b7221 */ /* 0x000fe20000010100 */
[----:B------:R-:W-:-:S03]  /*0550*/  IMAD.IADD R6, R6, 0x1, R9 ;  /* 0x0000000106067824 */ /* 0x000fc600078e0209 */
[----:B0-----:R-:W-:-:S04]  /*0560*/  FFMA R13, R8, R11, 1 ;  /* 0x3f800000080d7423 */ /* 0x001fc8000000000b */
[----:B------:R-:W-:-:S04]  /*0570*/  FFMA R10, R8, R13, R8 ;  /* 0x0000000d080a7223 */ /* 0x000fc80000000008 */
[----:B------:R-:W-:-:S04]  /*0580*/  FFMA R7, R0, R10, RZ ;  /* 0x0000000a00077223 */ /* 0x000fc800000000ff */
[----:B------:R-:W-:-:S04]  /*0590*/  FFMA R8, R11, R7, R0 ;  /* 0x000000070b087223 */ /* 0x000fc80000000000 */
[----:B------:R-:W-:-:S04]  /*05a0*/  FFMA R7, R10, R8, R7 ;  /* 0x000000080a077223 */ /* 0x000fc80000000007 */
[----:B------:R-:W-:-:S04]  /*05b0*/  FFMA R8, R11, R7, R0 ;  /* 0x000000070b087223 */ /* 0x000fc80000000000 */
[----:B------:R-:W-:-:S05]  /*05c0*/  FFMA R0, R10, R8, R7 ;  /* 0x000000080a007223 */ /* 0x000fca0000000007 */
[----:B------:R-:W-:-:S04]  /*05d0*/  SHF.R.U32.HI R3, RZ, 0x17, R0 ;  /* 0x00000017ff037819 */ /* 0x000fc80000011600 */
[----:B------:R-:W-:-:S05]  /*05e0*/  LOP3.LUT R3, R3, 0xff, RZ, 0xc0, !PT ;  /* 0x000000ff03037812 */ /* 0x000fca00078ec0ff */
[----:B------:R-:W-:-:S04]  /*05f0*/  IMAD.IADD R9, R3, 0x1, R6 ;  /* 0x0000000103097824 */ /* 0x000fc800078e0206 */
[----:B------:R-:W-:-:S05]  /*0600*/  VIADD R3, R9, 0xffffffff ;  /* 0xffffffff09037836 */ /* 0x000fca0000000000 */
[----:B------:R-:W-:-:S13]  /*0610*/  ISETP.GE.U32.AND P0, PT, R3, 0xfe, PT ;  /* 0x000000fe0300780c */ /* 0x000fda0003f06070 */
[----:B------:R-:W-:Y:S05]  /*0620*/  @!P0 BRA `(.L_x_9) ;  /* 0x0000000000808947 */ /* 0x000fea0003800000 */
[----:B------:R-:W-:-:S13]  /*0630*/  ISETP.GT.AND P0, PT, R9, 0xfe, PT ;  /* 0x000000fe0900780c */ /* 0x000fda0003f04270 */
[----:B------:R-:W-:Y:S05]  /*0640*/  @P0 BRA `(.L_x_10) ;  /* 0x00000000006c0947 */ /* 0x000fea0003800000 */
[----:B------:R-:W-:-:S13]  /*0650*/  ISETP.GE.AND P0, PT, R9, 0x1, PT ;  /* 0x000000010900780c */ /* 0x000fda0003f06270 */
[----:B------:R-:W-:Y:S05]  /*0660*/  @P0 BRA `(.L_x_11) ;  /* 0x0000000000740947 */ /* 0x000fea0003800000 */
[----:B------:R-:W-:Y:S02]  /*0670*/  ISETP.GE.AND P0, PT, R9, -0x18, PT ;  /* 0xffffffe80900780c */ /* 0x000fe40003f06270 */
[----:B------:R-:W-:-:S11]  /*0680*/  LOP3.LUT R0, R0, 0x80000000, RZ, 0xc0, !PT ;  /* 0x8000000000007812 */ /* 0x000fd600078ec0ff */
[----:B------:R-:W-:Y:S05]  /*0690*/  @!P0 BRA `(.L_x_11) ;  /* 0x0000000000688947 */ /* 0x000fea0003800000 */
[CCC-:B------:R-:W-:Y:S01]  /*06a0*/  FFMA.RZ R3, R10.reuse, R8.reuse, R7.reuse ;  /* 0x000000080a037223 */ /* 0x1c0fe2000000c007 */
[CCC-:B------:R-:W-:Y:S01]  /*06b0*/  FFMA.RM R6, R10.reuse, R8.reuse, R7.reuse ;  /* 0x000000080a067223 */ /* 0x1c0fe20000004007 */
[C---:B------:R-:W-:Y:S02]  /*06c0*/  ISETP.NE.AND P2, PT, R9.reuse, RZ, PT ;  /* 0x000000ff0900720c */ /* 0x040fe40003f45270 */
[----:B------:R-:W-:Y:S02]  /*06d0*/  ISETP.NE.AND P1, PT, R9, RZ, PT ;  /* 0x000000ff0900720c */ /* 0x000fe40003f25270 */
[----:B------:R-:W-:Y:S01]  /*06e0*/  LOP3.LUT R5, R3, 0x7fffff, RZ, 0xc0, !PT ;  /* 0x007fffff03057812 */ /* 0x000fe200078ec0ff */
[----:B------:R-:W-:Y:S01]  /*06f0*/  FFMA.RP R3, R10, R8, R7 ;  /* 0x000000080a037223 */ /* 0x000fe20000008007 */
[----:B------:R-:W-:Y:S01]  /*0700*/  IADD3 R8, PT, PT, R9, 0x20, RZ ;  /* 0x0000002009087810 */ /* 0x000fe20007ffe0ff */
[----:B------:R-:W-:Y:S01]  /*0710*/  IMAD.MOV R7, RZ, RZ, -R9 ;  /* 0x000000ffff077224 */ /* 0x000fe200078e0a09 */
[----:B------:R-:W-:-:S02]  /*0720*/  LOP3.LUT R5, R5, 0x800000, RZ, 0xfc, !PT ;  /* 0x0080000005057812 */ /* 0x000fc400078efcff */
[----:B------:R-:W-:Y:S02]  /*0730*/  FSETP.NEU.FTZ.AND P0, PT, R3, R6, PT ;  /* 0x000000060300720b */ /* 0x000fe40003f1d000 */
[----:B------:R-:W-:Y:S02]  /*0740*/  SHF.L.U32 R8, R5, R8, RZ ;  /* 0x0000000805087219 */ /* 0x000fe400000006ff */
[----:B------:R-:W-:Y:S02]  /*0750*/  SEL R6, R7, RZ, P2 ;  /* 0x000000ff07067207 */ /* 0x000fe40001000000 */
[----:B------:R-:W-:Y:S02]  /*0760*/  ISETP.NE.AND P1, PT, R8, RZ, P1 ;  /* 0x000000ff0800720c */ /* 0x000fe40000f25270 */
[----:B------:R-:W-:Y:S02]  /*0770*/  SHF.R.U32.HI R6, RZ, R6, R5 ;  /* 0x00000006ff067219 */ /* 0x000fe40000011605 */
[----:B------:R-:W-:-:S02]  /*0780*/  PLOP3.LUT P0, PT, P0, P1, PT, 0xf8, 0x8f ;  /* 0x00000000008f781c */ /* 0x000fc40000703f70 */
[----:B------:R-:W-:Y:S02]  /*0790*/  SHF.R.U32.HI R8, RZ, 0x1, R6 ;  /* 0x00000001ff087819 */ /* 0x000fe40000011606 */
[----:B------:R-:W-:-:S04]  /*07a0*/  SEL R3, RZ, 0x1, !P0 ;  /* 0x00000001ff037807 */ /* 0x000fc80004000000 */
[----:B------:R-:W-:-:S04]  /*07b0*/  LOP3.LUT R3, R3, 0x1, R8, 0xf8, !PT ;  /* 0x0000000103037812 */ /* 0x000fc800078ef808 */
[----:B------:R-:W-:-:S05]  /*07c0*/  LOP3.LUT R3, R3, R6, RZ, 0xc0, !PT ;  /* 0x0000000603037212 */ /* 0x000fca00078ec0ff */
[----:B------:R-:W-:-:S05]  /*07d0*/  IMAD.IADD R3, R8, 0x1, R3 ;  /* 0x0000000108037824 */ /* 0x000fca00078e0203 */
[----:B------:R-:W-:Y:S01]  /*07e0*/  LOP3.LUT R0, R3, R0, RZ, 0xfc, !PT ;  /* 0x0000000003007212 */ /* 0x000fe200078efcff */
[----:B------:R-:W-:Y:S06]  /*07f0*/  BRA `(.L_x_11) ;  /* 0x0000000000107947 */ /* 0x000fec0003800000 */
.L_x_10:
[----:B------:R-:W-:-:S04]  /*0800*/  LOP3.LUT R0, R0, 0x80000000, RZ, 0xc0, !PT ;  /* 0x8000000000007812 */ /* 0x000fc800078ec0ff */
[----:B------:R-:W-:Y:S01]  /*0810*/  LOP3.LUT R0, R0, 0x7f800000, RZ, 0xfc, !PT ;  /* 0x7f80000000007812 */ /* 0x000fe200078efcff */
[----:B------:R-:W-:Y:S06]  /*0820*/  BRA `(.L_x_11) ;  /* 0x0000000000047947 */ /* 0x000fec0003800000 */
.L_x_9:
[----:B------:R-:W-:-:S07]  /*0830*/  IMAD R0, R6, 0x800000, R0 ;  /* 0x0080000006007824 */ /* 0x000fce00078e0200 */
.L_x_11:
[----:B------:R-:W-:Y:S05]  /*0840*/  BSYNC.RECONVERGENT B2 ;  /* 0x0000000000027941 */ /* 0x000fea0003800200 */
.L_x_8:
[----:B------:R-:W-:Y:S05]  /*0850*/  BRA `(.L_x_12) ;  /* 0x0000000000207947 */ /* 0x000fea0003800000 */
.L_x_7:
[----:B------:R-:W-:-:S04]  /*0860*/  LOP3.LUT R0, R8, 0x80000000, R7, 0x48, !PT ;  /* 0x8000000008007812 */ /* 0x000fc800078e4807 */
[----:B------:R-:W-:Y:S01]  /*0870*/  LOP3.LUT R0, R0, 0x7f800000, RZ, 0xfc, !PT ;  /* 0x7f80000000007812 */ /* 0x000fe200078efcff */
[----:B------:R-:W-:Y:S06]  /*0880*/  BRA `(.L_x_12) ;  /* 0x0000000000147947 */ /* 0x000fec0003800000 */
.L_x_6:
[----:B------:R-:W-:Y:S01]  /*0890*/  LOP3.LUT R0, R8, 0x80000000, R7, 0x48, !PT ;  /* 0x8000000008007812 */ /* 0x000fe200078e4807 */
[----:B------:R-:W-:Y:S06]  /*08a0*/  BRA `(.L_x_12) ;  /* 0x00000000000c7947 */ /* 0x000fec0003800000 */
.L_x_5:
[----:B------:R-:W0:Y:S01]  /*08b0*/  MUFU.RSQ R0, -QNAN ;  /* 0xffc0000000007908 */ /* 0x000e220000001400 */
[----:B------:R-:W-:Y:S05]  /*08c0*/  BRA `(.L_x_12) ;  /* 0x0000000000047947 */ /* 0x000fea0003800000 */
.L_x_4:
[----:B------:R-:W-:-:S07]  /*08d0*/  FADD.FTZ R0, R0, R3 ;  /* 0x0000000300007221 */ /* 0x000fce0000010000 */
.L_x_12:
[----:B------:R-:W-:Y:S05]  /*08e0*/  BSYNC.RECONVERGENT B1 ;  /* 0x0000000000017941 */ /* 0x000fea0003800200 */
.L_x_2:
[----:B------:R-:W-:-:S04]  /*08f0*/  IMAD.MOV.U32 R5, RZ, RZ, 0x0 ;  /* 0x00000000ff057424 */ /* 0x000fc800078e00ff */
[----:B0-----:R-:W-:Y:S05]  /*0900*/  RET.REL.NODEC R4 `(_Z18kernel3_swish_fp16P6__halfS0_i) ;  /* 0xfffffff404bc7950 */ /* 0x001fea0003c3ffff */
.L_x_13:
[----:B------:R-:W-:-:S00]  /*0910*/  BRA `(.L_x_13) ;  /* 0xfffffffc00fc7947 */ /* 0x000fc0000383ffff */
[----:B------:R-:W-:-:S00]  /*0920*/  NOP ;  /* 0x0000000000007918 */ /* 0x000fc00000000000 */
        /* <DEDUP_REMOVED lines=13> */
.L_x_48:


//--------------------- .text._Z19kernel2_swish_4fp32PfS_i --------------------------
	.section	.text._Z19kernel2_swish_4fp32PfS_i,"ax",@progbits
	.align	128
        .global         _Z19kernel2_swish_4fp32PfS_i
        .type           _Z19kernel2_swish_4fp32PfS_i,@function
        .size           _Z19kernel2_swish_4fp32PfS_i,(.L_x_49 - _Z19kernel2_swish_4fp32PfS_i)
        .other          _Z19kernel2_swish_4fp32PfS_i,@"STO_CUDA_ENTRY STV_DEFAULT"
_Z19kernel2_swish_4fp32PfS_i:
.text._Z19kernel2_swish_4fp32PfS_i:
[----:B------:R-:W-:Y:S01]  /*0000*/  LDC R1, c[0x0][0x37c] ;  /* 0x0000df00ff017b82 */ /* 0x000fe20000000800 */
[----:B------:R-:W0:Y:S01]  /*0010*/  S2R R2, SR_TID.X ;  /* 0x0000000000027919 */ /* 0x000e220000002100 */
[----:B------:R-:W0:Y:S01]  /*0020*/  LDCU UR4, c[0x0][0x360] ;  /* 0x00006c00ff0477ac */ /* 0x000e220008000800 */
[----:B------:R-:W0:Y:S01]  /*0030*/  S2R R3, SR_CTAID.X ;  /* 0x0000000000037919 */ /* 0x000e220000002500 */
[----:B------:R-:W1:Y:S01]  /*0040*/  LDCU UR5, c[0x0][0x390] ;  /* 0x00007200ff0577ac */ /* 0x000e620008000800 */
[----:B0-----:R-:W-:-:S05]  /*0050*/  IMAD R2, R3, UR4, R2 ;  /* 0x0000000403027c24 */ /* 0x001fca000f8e0202 */
[----:B------:R-:W-:-:S04]  /*0060*/  SHF.L.U32 R2, R2, 0x2, RZ ;  /* 0x0000000202027819 */ /* 0x000fc800000006ff */
[----:B-1----:R-:W-:-:S13]  /*0070*/  ISETP.GE.AND P0, PT, R2, UR5, PT ;  /* 0x0000000502007c0c */ /* 0x002fda000bf06270 */
[----:B------:R-:W-:Y:S05]  /*0080*/  @P0 EXIT ;  /* 0x000000000000094d */ /* 0x000fea0003800000 */
[----:B------:R-:W0:Y:S01]  /*0090*/  LDC.64 R4, c[0x0][0x380] ;  /* 0x0000e000ff047b82 */ /* 0x000e220000000a00 */
[----:B------:R-:W1:Y:S01]  /*00a0*/  LDCU.64 UR4, c[0x0][0x358] ;  /* 0x00006b00ff0477ac */ /* 0x000e620008000a00 */
[----:B0-----:R-:W-:-:S06]  /*00b0*/  IMAD.WIDE R4, R2, 0x4, R4 ;  /* 0x0000000402047825 */ /* 0x001fcc00078e0204 */
[----:B-1----:R-:W2:Y:S01]  /*00c0*/  LDG.E.128 R4, desc[UR4][R4.64] ;  /* 0x0000000404047981 */ /* 0x002ea2000c1e1d00 */
[----:B------:R-:W-:Y:S02]  /*00d0*/  HFMA2 R9, -RZ, RZ, 3.7421875, 0 ;  /* 0x437c0000ff097431 */ /* 0x000fe400000001ff */
[----:B------:R-:W-:Y:S01]  /*00e0*/  IMAD.MOV.U32 R3, RZ, RZ, 0x3bbb989d ;  /* 0x3bbb989dff037424 */ /* 0x000fe200078e00ff */
[----:B------:R-:W-:Y:S03]  /*00f0*/  BSSY.RECONVERGENT B0, `(.L_x_14) ;  /* 0x0000014000007945 */ /* 0x000fe60003800200 */
[----:B--2---:R-:W-:-:S04]  /*0100*/  FFMA.SAT R0, R4, -R3, 0.5 ;  /* 0x3f00000004007423 */ /* 0x004fc80000002803 */
[----:B------:R-:W-:-:S04]  /*0110*/  FFMA.RM R0, R0, R9, 12582913 ;  /* 0x4b40000100007423 */ /* 0x000fc80000004009 */
[C---:B------:R-:W-:Y:S01]  /*0120*/  FADD R3, R0.reuse, -12583039 ;  /* 0xcb40007f00037421 */ /* 0x040fe20000000000 */
[----:B------:R-:W-:-:S03]  /*0130*/  IMAD.SHL.U32 R0, R0, 0x800000, RZ ;  /* 0x0080000000007824 */ /* 0x000fc600078e00ff */
[----:B------:R-:W-:-:S04]  /*0140*/  FFMA R3, R4, -1.4426950216293334961, -R3 ;  /* 0xbfb8aa3b04037823 */ /* 0x000fc80000000803 */
[----:B------:R-:W-:-:S06]  /*0150*/  FFMA R3, R4, -1.925963033500011079e-08, R3 ;  /* 0xb2a5706004037823 */ /* 0x000fcc0000000003 */
        /* <DEDUP_REMOVED lines=11> */
[----:B------:R-:W-:Y:S05]  /*0210*/  CALL.REL.NOINC `($__internal_1_$__cuda_sm3x_div_rn_noftz_f32_slowpath) ;  /* 0x0000000400387944 */ /* 0x000fea0003c00000 */
[----:B------:R-:W-:-:S07]  /*0220*/  MOV R8, R0 ;  /* 0x0000000000087202 */ /* 0x000fce0000000f00 */
.L_x_15:
[----:B------:R-:W-:Y:S05]  /*0230*/  BSYNC.RECONVERGENT B0 ;  /* 0x0000000000007941 */ /* 0x000fea0003800200 */
.L_x_14:
[----:B------:R-:W-:Y:S02]  /*0240*/  HFMA2 R3, -RZ, RZ, 3.7421875, 0 ;  /* 0x437c0000ff037431 */ /* 0x000fe400000001ff */
[----:B------:R-:W-:Y:S01]  /*0250*/  IMAD.MOV.U32 R0, RZ, RZ, 0x3bbb989d ;  /* 0x3bbb989dff007424 */ /* 0x000fe200078e00ff */
[----:B------:R-:W-:Y:S03]  /*0260*/  BSSY.RECONVERGENT B0, `(.L_x_16) ;  /* 0x0000015000007945 */ /* 0x000fe60003800200 */
        /* <DEDUP_REMOVED lines=16> */
[----:B------:R-:W-:Y:S02]  /*0370*/  MOV R4, R5 ;  /* 0x0000000500047202 */ /* 0x000fe40000000f00 */
[----:B------:R-:W-:-:S07]  /*0380*/  MOV R12, 0x3a0 ;  /* 0x000003a0000c7802 */ /* 0x000fce0000000f00 */
[----:B------:R-:W-:Y:S05]  /*0390*/  CALL.REL.NOINC `($__internal_1_$__cuda_sm3x_div_rn_noftz_f32_slowpath) ;  /* 0x0000000000d87944 */ /* 0x000fea0003c00000 */
[----:B------:R-:W-:-:S07]  /*03a0*/  IMAD.MOV.U32 R9, RZ, RZ, R0 ;  /* 0x000000ffff097224 */ /* 0x000fce00078e0000 */
.L_x_17:
[----:B------:R-:W-:Y:S05]  /*03b0*/  BSYNC.RECONVERGENT B0 ;  /* 0x0000000000007941 */ /* 0x000fea0003800200 */
.L_x_16:
[----:B------:R-:W-:Y:S01]  /*03c0*/  HFMA2 R5, -RZ, RZ, 3.7421875, 0 ;  /* 0x437c0000ff057431 */ /* 0x000fe200000001ff */
[----:B------:R-:W-:Y:S01]  /*03d0*/  MOV R3, 0x3bbb989d ;  /* 0x3bbb989d00037802 */ /* 0x000fe20000000f00 */
[----:B------:R-:W-:Y:S04]  /*03e0*/  BSSY.RECONVERGENT B0, `(.L_x_18) ;  /* 0x0000015000007945 */ /* 0x000fe80003800200 */
[----:B------:R-:W-:-:S04]  /*03f0*/  FFMA.SAT R0, R6, -R3, 0.5 ;  /* 0x3f00000006007423 */ /* 0x000fc80000002803 */
        /* <DEDUP_REMOVED lines=18> */
[----:B------:R-:W-:-:S07]  /*0520*/  MOV R10, R0 ;  /* 0x00000000000a7202 */ /* 0x000fce0000000f00 */
.L_x_19:
[----:B------:R-:W-:Y:S05]  /*0530*/  BSYNC.RECONVERGENT B0 ;  /* 0x0000000000007941 */ /* 0x000fea0003800200 */
.L_x_18:
[----:B------:R-:W-:Y:S02]  /*0540*/  HFMA2 R3, -RZ, RZ, 3.7421875, 0 ;  /* 0x437c0000ff037431 */ /* 0x000fe400000001ff */
[----:B------:R-:W-:Y:S01]  /*0550*/  IMAD.MOV.U32 R0, RZ, RZ, 0x3bbb989d ;  /* 0x3bbb989dff007424 */ /* 0x000fe200078e00ff */
[----:B------:R-:W-:Y:S03]  /*0560*/  BSSY.RECONVERGENT B0, `(.L_x_20) ;  /* 0x0000015000007945 */ /* 0x000fe60003800200 */
[----:B------:R-:W-:-:S04]  /*0570*/  FFMA.SAT R0, R7, -R0, 0.5 ;  /* 0x3f00000007007423 */ /* 0x000fc80000002800 */
[----:B------:R-:W-:-:S04]  /*0580*/  FFMA.RM R0, R0, R3, 12582913 ;  /* 0x4b40000100007423 */ /* 0x000fc80000004003 */
[C---:B------:R-:W-:Y:S01]  /*0590*/  FADD R4, R0.reuse, -12583039 ;  /* 0xcb40007f00047421 */ /* 0x040fe20000000000 */
[----:B------:R-:W-:-:S03]  /*05a0*/  SHF.L.U32 R0, R0, 0x17, RZ ;  /* 0x0000001700007819 */ /* 0x000fc600000006ff */
        /* <DEDUP_REMOVED lines=12> */
[----:B------:R-:W-:Y:S01]  /*0670*/  IMAD.MOV.U32 R4, RZ, RZ, R7 ;  /* 0x000000ffff047224 */ /* 0x000fe200078e0007 */
[----:B------:R-:W-:-:S07]  /*0680*/  MOV R12, 0x6a0 ;  /* 0x000006a0000c7802 */ /* 0x000fce0000000f00 */
[----:B------:R-:W-:Y:S05]  /*0690*/  CALL.REL.NOINC `($__internal_1_$__cuda_sm3x_div_rn_noftz_f32_slowpath) ;  /* 0x0000000000187944 */ /* 0x000fea0003c00000 */
[----:B------:R-:W-:-:S07]  /*06a0*/  MOV R11, R0 ;  /* 0x00000000000b7202 */ /* 0x000fce0000000f00 */
.L_x_21:
[----:B------:R-:W-:Y:S05]  /*06b0*/  BSYNC.RECONVERGENT B0 ;  /* 0x0000000000007941 */ /* 0x000fea0003800200 */
.L_x_20:
[----:B------:R-:W0:Y:S02]  /*06c0*/  LDC.64 R4, c[0x0][0x388] ;  /* 0x0000e200ff047b82 */ /* 0x000e240000000a00 */
[----:B0-----:R-:W-:-:S05]  /*06d0*/  IMAD.WIDE R2, R2, 0x4, R4 ;  /* 0x0000000402027825 */ /* 0x001fca00078e0204 */
[----:B------:R-:W-:Y:S01]  /*06e0*/  STG.E.128 desc[UR4][R2.64], R8 ;  /* 0x0000000802007986 */ /* 0x000fe2000c101d04 */
[----:B------:R-:W-:Y:S05]  /*06f0*/  EXIT ;  /* 0x000000000000794d */ /* 0x000fea0003800000 */
        .weak           $__internal_1_$__cuda_sm3x_div_rn_noftz_f32_slowpath
        .type           $__internal_1_$__cuda_sm3x_div_rn_noftz_f32_slowpath,@function
        .size           $__internal_1_$__cuda_sm3x_div_rn_noftz_f32_slowpath,(.L_x_49 - $__internal_1_$__cuda_sm3x_div_rn_noftz_f32_slowpath)
$__internal_1_$__cuda_sm3x_div_rn_noftz_f32_slowpath:
[----:B------:R-:W-:Y:S01]  /*0700*/  SHF.R.U32.HI R13, RZ, 0x17, R3 ;  /* 0x00000017ff0d7819 */ /* 0x000fe20000011603 */
[----:B------:R-:W-:Y:S01]  /*0710*/  BSSY.RECONVERGENT B1, `(.L_x_22) ;  /* 0x0000062000017945 */ /* 0x000fe20003800200 */
[----:B------:R-:W-:Y:S02]  /*0720*/  SHF.R.U32.HI R0, RZ, 0x17, R4 ;  /* 0x00000017ff007819 */ /* 0x000fe40000011604 */
[----:B------:R-:W-:Y:S02]  /*0730*/  LOP3.LUT R13, R13, 0xff, RZ, 0xc0, !PT ;  /* 0x000000ff0d0d7812 */ /* 0x000fe400078ec0ff */
[----:B------:R-:W-:Y:S02]  /*0740*/  LOP3.LUT R16, R0, 0xff, RZ, 0xc0, !PT ;  /* 0x000000ff00107812 */ /* 0x000fe400078ec0ff */
[----:B------:R-:W-:-:S03]  /*0750*/  IADD3 R14, PT, PT, R13, -0x1, RZ ;  /* 0xffffffff0d0e7810 */ /* 0x000fc60007ffe0ff */
[----:B------:R-:W-:Y:S01]  /*0760*/  VIADD R0, R16, 0xffffffff ;  /* 0xffffffff10007836 */ /* 0x000fe20000000000 */
[----:B------:R-:W-:-:S04]  /*0770*/  ISETP.GT.U32.AND P0, PT, R14, 0xfd, PT ;  /* 0x000000fd0e00780c */ /* 0x000fc80003f04070 */
[----:B------:R-:W-:-:S13]  /*0780*/  ISETP.GT.U32.OR P0, PT, R0, 0xfd, P0 ;  /* 0x000000fd0000780c */ /* 0x000fda0000704470 */
[----:B------:R-:W-:Y:S01]  /*0790*/  @!P0 MOV R11, RZ ;  /* 0x000000ff000b8202 */ /* 0x000fe20000000f00 */
        /* <DEDUP_REMOVED lines=19> */
[----:B------:R-:W-:Y:S01]  /*08d0*/  @P0 MOV R11, RZ ;  /* 0x000000ff000b0202 */ /* 0x000fe20000000f00 */
[----:B------:R-:W-:Y:S02]  /*08e0*/  @!P0 IMAD.MOV.U32 R11, RZ, RZ, -0x40 ;  /* 0xffffffc0ff0b8424 */ /* 0x000fe400078e00ff */
[----:B------:R-:W-:Y:S01]  /*08f0*/  @!P0 FFMA R4, R4, 1.84467440737095516160e+19, RZ ;  /* 0x5f80000004048823 */ /* 0x000fe200000000ff */
[----:B------:R-:W-:Y:S02]  /*0900*/  @!P1 FFMA R3, R3, 1.84467440737095516160e+19, RZ ;  /* 0x5f80000003039823 */ /* 0x000fe400000000ff */
[----:B------:R-:W-:-:S07]  /*0910*/  @!P1 IADD3 R11, PT, PT, R11, 0x40, RZ ;  /* 0x000000400b0b9810 */ /* 0x000fce0007ffe0ff */
.L_x_23:
[----:B------:R-:W-:Y:S01]  /*0920*/  LEA R0, R13, 0xc0800000, 0x17 ;  /* 0xc08000000d007811 */ /* 0x000fe200078eb8ff */
[----:B------:R-:W-:Y:S03]  /*0930*/  BSSY.RECONVERGENT B2, `(.L_x_28) ;  /* 0x0000036000027945 */ /* 0x000fe60003800200 */
[----:B------:R-:W-:Y:S01]  /*0940*/  IADD3 R14, PT, PT, -R0, R3, RZ ;  /* 0x00000003000e7210 */ /* 0x000fe20007ffe1ff */
[----:B------:R-:W-:-:S03]  /*0950*/  VIADD R3, R16, 0xffffff81 ;  /* 0xffffff8110037836 */ /* 0x000fc60000000000 */
[----:B------:R-:W0:Y:S01]  /*0960*/  MUFU.RCP R15, R14 ;  /* 0x0000000e000f7308 */ /* 0x000e220000001000 */
[----:B------:R-:W-:Y:S01]  /*0970*/  FADD.FTZ R17, -R14, -RZ ;  /* 0x800000ff0e117221 */ /* 0x000fe20000010100 */
[----:B------:R-:W-:-:S03]  /*0980*/  IMAD R0, R3, -0x800000, R4 ;  /* 0xff80000003007824 */ /* 0x000fc600078e0204 */
[----:B0-----:R-:W-:-:S04]  /*0990*/  FFMA R16, R15, R17, 1 ;  /* 0x3f8000000f107423 */ /* 0x001fc80000000011 */
[----:B------:R-:W-:-:S04]  /*09a0*/  FFMA R19, R15, R16, R15 ;  /* 0x000000100f137223 */ /* 0x000fc8000000000f */
[----:B------:R-:W-:-:S04]  /*09b0*/  FFMA R4, R0, R19, RZ ;  /* 0x0000001300047223 */ /* 0x000fc800000000ff */
[----:B------:R-:W-:-:S04]  /*09c0*/  FFMA R15, R17, R4, R0 ;  /* 0x00000004110f7223 */ /* 0x000fc80000000000 */
[----:B------:R-:W-:Y:S01]  /*09d0*/  FFMA R16, R19, R15, R4 ;  /* 0x0000000f13107223 */ /* 0x000fe20000000004 */
[----:B------:R-:W-:-:S03]  /*09e0*/  IADD3 R4, PT, PT, R3, 0x7f, -R13 ;  /* 0x0000007f03047810 */ /* 0x000fc60007ffe80d */
[----:B------:R-:W-:Y:S01]  /*09f0*/  FFMA R17, R17, R16, R0 ;  /* 0x0000001011117223 */ /* 0x000fe20000000000 */
[----:B------:R-:W-:-:S03]  /*0a00*/  IADD3 R4, PT, PT, R4, R11, RZ ;  /* 0x0000000b04047210 */ /* 0x000fc60007ffe0ff */
[----:B------:R-:W-:-:S05]  /*0a10*/  FFMA R0, R19, R17, R16 ;  /* 0x0000001113007223 */ /* 0x000fca0000000010 */
[----:B------:R-:W-:-:S04]  /*0a20*/  SHF.R.U32.HI R3, RZ, 0x17, R0 ;  /* 0x00000017ff037819 */ /* 0x000fc80000011600 */
[----:B------:R-:W-:-:S04]  /*0a30*/  LOP3.LUT R3, R3, 0xff, RZ, 0xc0, !PT ;  /* 0x000000ff03037812 */ /* 0x000fc800078ec0ff */
[----:B------:R-:W-:-:S05]  /*0a40*/  IADD3 R13, PT, PT, R3, R4, RZ ;  /* 0x00000004030d7210 */ /* 0x000fca0007ffe0ff */
        /* <DEDUP_REMOVED lines=10> */
[-CC-:B------:R-:W-:Y:S01]  /*0af0*/  FFMA.RZ R3, R19, R17.reuse, R16.reuse ;  /* 0x0000001113037223 */ /* 0x180fe2000000c010 */
[----:B------:R-:W-:Y:S01]  /*0b00*/  IADD3 R14, PT, PT, R13, 0x20, RZ ;  /* 0x000000200d0e7810 */ /* 0x000fe20007ffe0ff */
[-CC-:B------:R-:W-:Y:S01]  /*0b10*/  FFMA.RM R4, R19, R17.reuse, R16.reuse ;  /* 0x0000001113047223 */ /* 0x180fe20000004010 */
[----:B------:R-:W-:Y:S02]  /*0b20*/  ISETP.NE.AND P2, PT, R13, RZ, PT ;  /* 0x000000ff0d00720c */ /* 0x000fe40003f45270 */
[----:B------:R-:W-:Y:S01]  /*0b30*/  LOP3.LUT R11, R3, 0x7fffff, RZ, 0xc0, !PT ;  /* 0x007fffff030b7812 */ /* 0x000fe200078ec0ff */
[----:B------:R-:W-:Y:S01]  /*0b40*/  FFMA.RP R3, R19, R17, R16 ;  /* 0x0000001113037223 */ /* 0x000fe20000008010 */
[----:B------:R-:W-:Y:S02]  /*0b50*/  ISETP.NE.AND P1, PT, R13, RZ, PT ;  /* 0x000000ff0d00720c */ /* 0x000fe40003f25270 */
[----:B------:R-:W-:Y:S02]  /*0b60*/  LOP3.LUT R11, R11, 0x800000, RZ, 0xfc, !PT ;  /* 0x008000000b0b7812 */ /* 0x000fe400078efcff */
[----:B------:R-:W-:-:S02]  /*0b70*/  IADD3 R13, PT, PT, -R13, RZ, RZ ;  /* 0x000000ff0d0d7210 */ /* 0x000fc40007ffe1ff */
[----:B------:R-:W-:Y:S02]  /*0b80*/  SHF.L.U32 R14, R11, R14, RZ ;  /* 0x0000000e0b0e7219 */ /* 0x000fe400000006ff */
[----:B------:R-:W-:Y:S02]  /*0b90*/  FSETP.NEU.FTZ.AND P0, PT, R3, R4, PT ;  /* 0x000000040300720b */ /* 0x000fe40003f1d000 */
        /* <DEDUP_REMOVED lines=11> */
.L_x_30:
[----:B------:R-:W-:-:S04]  /*0c50*/  LOP3.LUT R0, R0, 0x80000000, RZ, 0xc0, !PT ;  /* 0x8000000000007812 */ /* 0x000fc800078ec0ff */
[----:B------:R-:W-:Y:S01]  /*0c60*/  LOP3.LUT R0, R0, 0x7f800000, RZ, 0xfc, !PT ;  /* 0x7f80000000007812 */ /* 0x000fe200078efcff */
[----:B------:R-:W-:Y:S06]  /*0c70*/  BRA `(.L_x_31) ;  /* 0x0000000000047947 */ /* 0x000fec0003800000 */
.L_x_29:
[----:B------:R-:W-:-:S07]  /*0c80*/  LEA R0, R4, R0, 0x17 ;  /* 0x0000000004007211 */ /* 0x000fce00078eb8ff */
.L_x_31:
[----:B------:R-:W-:Y:S05]  /*0c90*/  BSYNC.RECONVERGENT B2 ;  /* 0x0000000000027941 */ /* 0x000fea0003800200 */
.L_x_28:
[----:B------:R-:W-:Y:S05]  /*0ca0*/  BRA `(.L_x_32) ;  /* 0x0000000000207947 */ /* 0x000fea0003800000 */
.L_x_27:
[----:B------:R-:W-:-:S04]  /*0cb0*/  LOP3.LUT R0, R3, 0x80000000, R4, 0x48, !PT ;  /* 0x8000000003007812 */ /* 0x000fc800078e4804 */
[----:B------:R-:W-:Y:S01]  /*0cc0*/  LOP3.LUT R0, R0, 0x7f800000, RZ, 0xfc, !PT ;  /* 0x7f80000000007812 */ /* 0x000fe200078efcff */
[----:B------:R-:W-:Y:S06]  /*0cd0*/  BRA `(.L_x_32) ;  /* 0x0000000000147947 */ /* 0x000fec0003800000 */
.L_x_26:
[----:B------:R-:W-:Y:S01]  /*0ce0*/  LOP3.LUT R0, R3, 0x80000000, R4, 0x48, !PT ;  /* 0x8000000003007812 */ /* 0x000fe200078e4804 */
[----:B------:R-:W-:Y:S06]  /*0cf0*/  BRA `(.L_x_32) ;  /* 0x00000000000c7947 */ /* 0x000fec0003800000 */
.L_x_25:
[----:B------:R-:W0:Y:S01]  /*0d00*/  MUFU.RSQ R0, -QNAN ;  /* 0xffc0000000007908 */ /* 0x000e220000001400 */
[----:B------:R-:W-:Y:S05]  /*0d10*/  BRA `(.L_x_32) ;  /* 0x0000000000047947 */ /* 0x000fea0003800000 */
.L_x_24:
[----:B------:R-:W-:-:S07]  /*0d20*/  FADD.FTZ R0, R4, R3 ;  /* 0x0000000304007221 */ /* 0x000fce0000010000 */
.L_x_32:
[----:B------:R-:W-:Y:S05]  /*0d30*/  BSYNC.RECONVERGENT B1 ;  /* 0x0000000000017941 */ /* 0x000fea0003800200 */
.L_x_22:
[----:B------:R-:W-:-:S04]  /*0d40*/  HFMA2 R13, -RZ, RZ, 0, 0 ;  /* 0x00000000ff0d7431 */ /* 0x000fc800000001ff */
[----:B0-----:R-:W-:Y:S05]  /*0d50*/  RET.REL.NODEC R12 `(_Z19kernel2_swish_4fp32PfS_i) ;  /* 0xfffffff00ca87950 */ /* 0x001fea0003c3ffff */
.L_x_33:
        /* <DEDUP_REMOVED lines=10> */
.L_x_49:


//--------------------- .text._Z18kernel1_swish_fp32PfS_i --------------------------
	.section	.text._Z18kernel1_swish_fp32PfS_i,"ax",@progbits
	.align	128
        .global         _Z18kernel1_swish_fp32PfS_i
        .type           _Z18kernel1_swish_fp32PfS_i,@function
        .size           _Z18kernel1_swish_fp32PfS_i,(.L_x_50 - _Z18kernel1_swish_fp32PfS_i)
        .other          _Z18kernel1_swish_fp32PfS_i,@"STO_CUDA_ENTRY STV_DEFAULT"
_Z18kernel1_swish_fp32PfS_i:
.text._Z18kernel1_swish_fp32PfS_i:
        /* <DEDUP_REMOVED lines=11> */
[----:B-1----:R-:W2:Y:S01]  /*00b0*/  LDG.E R0, desc[UR4][R4.64] ;  /* 0x0000000404007981 */ /* 0x002ea2000c1e1900 */
[----:B------:R-:W-:Y:S01]  /*00c0*/  IMAD.MOV.U32 R3, RZ, RZ, 0x3bbb989d ;  /* 0x3bbb989dff037424 */ /* 0x000fe200078e00ff */
[----:B------:R-:W-:Y:S01]  /*00d0*/  BSSY.RECONVERGENT B0, `(.L_x_34) ;  /* 0x0000015000007945 */ /* 0x000fe20003800200 */
[----:B------:R-:W-:Y:S02]  /*00e0*/  IMAD.MOV.U32 R6, RZ, RZ, 0x437c0000 ;  /* 0x437c0000ff067424 */ /* 0x000fe400078e00ff */
[----:B--2---:R-:W-:-:S04]  /*00f0*/  FFMA.SAT R3, R0, -R3, 0.5 ;  /* 0x3f00000000037423 */ /* 0x004fc80000002803 */
        /* <DEDUP_REMOVED lines=16> */
[----:B------:R-:W-:Y:S05]  /*0200*/  CALL.REL.NOINC `($__internal_2_$__cuda_sm3x_div_rn_noftz_f32_slowpath) ;  /* 0x0000000000187944 */ /* 0x000fea0003c00000 */
[----:B------:R-:W-:-:S07]  /*0210*/  IMAD.MOV.U32 R9, RZ, RZ, R0 ;  /* 0x000000ffff097224 */ /* 0x000fce00078e0000 */
.L_x_35:
[----:B------:R-:W-:Y:S05]  /*0220*/  BSYNC.RECONVERGENT B0 ;  /* 0x0000000000007941 */ /* 0x000fea0003800200 */
.L_x_34:
[----:B------:R-:W0:Y:S02]  /*0230*/  LDC.64 R4, c[0x0][0x388] ;  /* 0x0000e200ff047b82 */ /* 0x000e240000000a00 */
[----:B0-----:R-:W-:-:S05]  /*0240*/  IMAD.WIDE R2, R2, 0x4, R4 ;  /* 0x0000000402027825 */ /* 0x001fca00078e0204 */
[----:B------:R-:W-:Y:S01]  /*0250*/  STG.E desc[UR4][R2.64], R9 ;  /* 0x0000000902007986 */ /* 0x000fe2000c101904 */
[----:B------:R-:W-:Y:S05]  /*0260*/  EXIT ;  /* 0x000000000000794d */ /* 0x000fea0003800000 */
        .weak           $__internal_2_$__cuda_sm3x_div_rn_noftz_f32_slowpath
        .type           $__internal_2_$__cuda_sm3x_div_rn_noftz_f32_slowpath,@function
        .size           $__internal_2_$__cuda_sm3x_div_rn_noftz_f32_slowpath,(.L_x_50 - $__internal_2_$__cuda_sm3x_div_rn_noftz_f32_slowpath)
$__internal_2_$__cuda_sm3x_div_rn_noftz_f32_slowpath:
        /* <DEDUP_REMOVED lines=36> */
.L_x_37:
        /* <DEDUP_REMOVED lines=51> */
.L_x_44:
[----:B------:R-:W-:-:S04]  /*07e0*/  LOP3.LUT R0, R0, 0x80000000, RZ, 0xc0, !PT ;  /* 0x8000000000007812 */ /* 0x000fc800078ec0ff */
[----:B------:R-:W-:Y:S01]  /*07f0*/  LOP3.LUT R0, R0, 0x7f800000, RZ, 0xfc, !PT ;  /* 0x7f80000000007812 */ /* 0x000fe200078efcff */
[----:B------:R-:W-:Y:S06]  /*0800*/  BRA `(.L_x_45) ;  /* 0x0000000000047947 */ /* 0x000fec0003800000 */
.L_x_43:
[----:B------:R-:W-:-:S07]  /*0810*/  IMAD R0, R6, 0x800000, R0 ;  /* 0x0080000006007824 */ /* 0x000fce00078e0200 */
.L_x_45:
[----:B------:R-:W-:Y:S05]  /*0820*/  BSYNC.RECONVERGENT B2 ;  /* 0x0000000000027941 */ /* 0x000fea0003800200 */
.L_x_42:
[----:B------:R-:W-:Y:S05]  /*0830*/  BRA `(.L_x_46) ;  /* 0x0000000000207947 */ /* 0x000fea0003800000 */
.L_x_41:
[----:B------:R-:W-:-:S04]  /*0840*/  LOP3.LUT R0, R8, 0x80000000, R7, 0x48, !PT ;  /* 0x8000000008007812 */ /* 0x000fc800078e4807 */
[----:B------:R-:W-:Y:S01]  /*0850*/  LOP3.LUT R0, R0, 0x7f800000, RZ, 0xfc, !PT ;  /* 0x7f80000000007812 */ /* 0x000fe200078efcff */
[----:B------:R-:W-:Y:S06]  /*0860*/  BRA `(.L_x_46) ;  /* 0x0000000000147947 */ /* 0x000fec0003800000 */
.L_x_40:
[----:B------:R-:W-:Y:S01]  /*0870*/  LOP3.LUT R0, R8, 0x80000000, R7, 0x48, !PT ;  /* 0x8000000008007812 */ /* 0x000fe200078e4807 */
[----:B------:R-:W-:Y:S06]  /*0880*/  BRA `(.L_x_46) ;  /* 0x00000000000c7947 */ /* 0x000fec0003800000 */
.L_x_39:
[----:B------:R-:W0:Y:S01]  /*0890*/  MUFU.RSQ R0, -QNAN ;  /* 0xffc0000000007908 */ /* 0x000e220000001400 */
[----:B------:R-:W-:Y:S05]  /*08a0*/  BRA `(.L_x_46) ;  /* 0x0000000000047947 */ /* 0x000fea0003800000 */
.L_x_38:
[----:B------:R-:W-:-:S07]  /*08b0*/  FADD.FTZ R0, R0, R3 ;  /* 0x0000000300007221 */ /* 0x000fce0000010000 */
.L_x_46:
[----:B------:R-:W-:Y:S05]  /*08c0*/  BSYNC.RECONVERGENT B1 ;  /* 0x0000000000017941 */ /* 0x000fea0003800200 */
.L_x_36:
[----:B------:R-:W-:-:S04]  /*08d0*/  IMAD.MOV.U32 R5, RZ, RZ, 0x0 ;  /* 0x00000000ff057424 */ /* 0x000fc800078e00ff */
[----:B0-----:R-:W-:Y:S05]  /*08e0*/  RET.REL.NODEC R4 `(_Z18kernel1_swish_fp32PfS_i) ;  /* 0xfffffff404c47950 */ /* 0x001fea0003c3ffff */
.L_x_47:
        /* <DEDUP_REMOVED lines=9> */
.L_x_50:


//--------------------- .nv.shared.reserved.0     --------------------------
	.section	.nv.shared.reserved.0,"aw",@nobits
	.weak		__nv_reservedSMEM_offset_0_alias
	.size		__nv_reservedSMEM_offset_0_alias, 0, 64
	.other		__nv_reservedSMEM_offset_0_alias,@"STO_CUDA_RESERVED_SHARED STV_DEFAULT"
__nv_reservedSMEM_offset_0_alias:
	.zero		0
	.zero		64


//--------------------- .nv.constant0._Z18kernel3_swish_fp16P6__halfS0_i --------------------------
	.section	.nv.constant0._Z18kernel3_swish_fp16P6__halfS0_i,"a",@progbits
	.sectionflags	@""
	.align	4
.nv.constant0._Z18kernel3_swish_fp16P6__halfS0_i:
	.zero		916


//--------------------- .nv.constant0._Z19kernel2_swish_4fp32PfS_i --------------------------
	.section	.nv.constant0._Z19kernel2_swish_4fp32PfS_i,"a",@progbits
	.sectionflags	@""
	.align	4
.nv.constant0._Z19kernel2_swish_4fp32PfS_i:
	.zero		916


//--------------------- .nv.constant0._Z18kernel1_swish_fp32PfS_i --------------------------
	.section	.nv.constant0._Z18kernel1_swish_fp32PfS_i,"a",@progbits
	.sectionflags	@""
	.align	4
.nv.constant0._Z18kernel1_swish_fp32PfS_i:
	.zero		916


//--------------------- SYMBOLS --------------------------

	.type		.nv.reservedSmem.offset0,@object
	.size		.nv.reservedSmem.offset0,0x4
